	.headerflags	@"EF_CUDA_TEXMODE_UNIFIED EF_CUDA_64BIT_ADDRESS EF_CUDA_ACCELERATORS EF_CUDA_SM90 EF_CUDA_VIRTUAL_SM(EF_CUDA_SM90)"
	.elftype	@"ET_EXEC"


//--------------------- .nv.info                  --------------------------
	.section	.nv.info,"",@"SHT_CUDA_INFO"
	.align	4


	//----- nvinfo : EIATTR_REGCOUNT
	.align		4
        /*0000*/ 	.byte	0x04, 0x2f
        /*0002*/ 	.short	(.L_3 - .L_2)
	.align		4
.L_2:
        /*0004*/ 	.word	index@(triton_poi_fused__native_batch_norm_legit_no_training_add_convolution_div_eq_masked_fill_native_batch_norm_backward_relu_sub_threshold_backward_10)
        /*0008*/ 	.word	0x00000018


	//----- nvinfo : EIATTR_MIN_STACK_SIZE
	.align		4
.L_3:
        /*000c*/ 	.byte	0x04, 0x12
        /*000e*/ 	.short	(.L_5 - .L_4)
	.align		4
.L_4:
        /*0010*/ 	.word	index@(triton_poi_fused__native_batch_norm_legit_no_training_add_convolution_div_eq_masked_fill_native_batch_norm_backward_relu_sub_threshold_backward_10)
        /*0014*/ 	.word	0x00000000


	//----- nvinfo : EIATTR_FRAME_SIZE
	.align		4
.L_5:
        /*0018*/ 	.byte	0x04, 0x11
        /*001a*/ 	.short	(.L_7 - .L_6)
	.align		4
.L_6:
        /*001c*/ 	.word	index@(triton_poi_fused__native_batch_norm_legit_no_training_add_convolution_div_eq_masked_fill_native_batch_norm_backward_relu_sub_threshold_backward_10)
        /*0020*/ 	.word	0x00000000


	//----- nvinfo : EIATTR_MIN_STACK_SIZE
	.align		4
.L_7:
        /*0024*/ 	.byte	0x04, 0x12
        /*0026*/ 	.short	(.L_9 - .L_8)
	.align		4
.L_8:
        /*0028*/ 	.word	index@(triton_poi_fused__native_batch_norm_legit_no_training_add_convolution_div_eq_masked_fill_native_batch_norm_backward_relu_sub_threshold_backward_10)
        /*002c*/ 	.word	0x00000000
.L_9:


//--------------------- .nv.info.triton_poi_fused__native_batch_norm_legit_no_training_add_convolution_div_eq_masked_fill_native_batch_norm_backward_relu_sub_threshold_backward_10 --------------------------
	.section	.nv.info.triton_poi_fused__native_batch_norm_legit_no_training_add_convolution_div_eq_masked_fill_native_batch_norm_backward_relu_sub_threshold_backward_10,"",@"SHT_CUDA_INFO"
	.sectionflags	@""
	.align	4


	//----- nvinfo : EIATTR_CUDA_API_VERSION
	.align		4
        /*0000*/ 	.byte	0x04, 0x37
        /*0002*/ 	.short	(.L_11 - .L_10)
.L_10:
        /*0004*/ 	.word	0x0000007c


	//----- nvinfo : EIATTR_KPARAM_INFO
	.align		4
.L_11:
        /*0008*/ 	.byte	0x04, 0x17
        /*000a*/ 	.short	(.L_13 - .L_12)
.L_12:
        /*000c*/ 	.word	0x00000000
        /*0010*/ 	.short	0x000b
        /*0012*/ 	.short	0x0058
        /*0014*/ 	.byte	0x00, 0xf0, 0x11, 0x00


	//----- nvinfo : EIATTR_KPARAM_INFO
	.align		4
.L_13:
        /*0018*/ 	.byte	0x04, 0x17
        /*001a*/ 	.short	(.L_15 - .L_14)
.L_14:
        /*001c*/ 	.word	0x00000000
        /*0020*/ 	.short	0x000a
        /*0022*/ 	.short	0x0050
        /*0024*/ 	.byte	0x00, 0xf4, 0x21, 0x00


	//----- nvinfo : EIATTR_KPARAM_INFO
	.align		4
.L_15:
        /*0028*/ 	.byte	0x04, 0x17
        /*002a*/ 	.short	(.L_17 - .L_16)
.L_16:
        /*002c*/ 	.word	0x00000000
        /*0030*/ 	.short	0x0009
        /*0032*/ 	.short	0x0048
        /*0034*/ 	.byte	0x00, 0xf4, 0x21, 0x00


	//----- nvinfo : EIATTR_KPARAM_INFO
	.align		4
.L_17:
        /*0038*/ 	.byte	0x04, 0x17
        /*003a*/ 	.short	(.L_19 - .L_18)
.L_18:
        /*003c*/ 	.word	0x00000000
        /*0040*/ 	.short	0x0008
        /*0042*/ 	.short	0x0040
        /*0044*/ 	.byte	0x00, 0xf4, 0x21, 0x00


	//----- nvinfo : EIATTR_KPARAM_INFO
	.align		4
.L_19:
        /*0048*/ 	.byte	0x04, 0x17
        /*004a*/ 	.short	(.L_21 - .L_20)
.L_20:
        /*004c*/ 	.word	0x00000000
        /*0050*/ 	.short	0x0007
        /*0052*/ 	.short	0x0038
        /*0054*/ 	.byte	0x00, 0xf4, 0x21, 0x00


	//----- nvinfo : EIATTR_KPARAM_INFO
	.align		4
.L_21:
        /*0058*/ 	.byte	0x04, 0x17
        /*005a*/ 	.short	(.L_23 - .L_22)
.L_22:
        /*005c*/ 	.word	0x00000000
        /*0060*/ 	.short	0x0006
        /*0062*/ 	.short	0x0030
        /*0064*/ 	.byte	0x00, 0xf4, 0x21, 0x00


	//----- nvinfo : EIATTR_KPARAM_INFO
	.align		4
.L_23:
        /*0068*/ 	.byte	0x04, 0x17
        /*006a*/ 	.short	(.L_25 - .L_24)
.L_24:
        /*006c*/ 	.word	0x00000000
        /*0070*/ 	.short	0x0005
        /*0072*/ 	.short	0x0028
        /*0074*/ 	.byte	0x00, 0xf4, 0x21, 0x00


	//----- nvinfo : EIATTR_KPARAM_INFO
	.align		4
.L_25:
        /*0078*/ 	.byte	0x04, 0x17
        /*007a*/ 	.short	(.L_27 - .L_26)
.L_26:
        /*007c*/ 	.word	0x00000000
        /*0080*/ 	.short	0x0004
        /*0082*/ 	.short	0x0020
        /*0084*/ 	.byte	0x00, 0xf4, 0x21, 0x00


	//----- nvinfo : EIATTR_KPARAM_INFO
	.align		4
.L_27:
        /*0088*/ 	.byte	0x04, 0x17
        /*008a*/ 	.short	(.L_29 - .L_28)
.L_28:
        /*008c*/ 	.word	0x00000000
        /*0090*/ 	.short	0x0003
        /*0092*/ 	.short	0x0018
        /*0094*/ 	.byte	0x00, 0xf4, 0x21, 0x00


	//----- nvinfo : EIATTR_KPARAM_INFO
	.align		4
.L_29:
        /*0098*/ 	.byte	0x04, 0x17
        /*009a*/ 	.short	(.L_31 - .L_30)
.L_30:
        /*009c*/ 	.word	0x00000000
        /*00a0*/ 	.short	0x0002
        /*00a2*/ 	.short	0x0010
        /*00a4*/ 	.byte	0x00, 0xf4, 0x21, 0x00


	//----- nvinfo : EIATTR_KPARAM_INFO
	.align		4
.L_31:
        /*00a8*/ 	.byte	0x04, 0x17
        /*00aa*/ 	.short	(.L_33 - .L_32)
.L_32:
        /*00ac*/ 	.word	0x00000000
        /*00b0*/ 	.short	0x0001
        /*00b2*/ 	.short	0x0008
        /*00b4*/ 	.byte	0x00, 0xf4, 0x21, 0x00


	//----- nvinfo : EIATTR_KPARAM_INFO
	.align		4
.L_33:
        /*00b8*/ 	.byte	0x04, 0x17
        /*00ba*/ 	.short	(.L_35 - .L_34)
.L_34:
        /*00bc*/ 	.word	0x00000000
        /*00c0*/ 	.short	0x0000
        /*00c2*/ 	.short	0x0000
        /*00c4*/ 	.byte	0x00, 0xf4, 0x21, 0x00


	//----- nvinfo : EIATTR_SPARSE_MMA_MASK
	.align		4
.L_35:
        /*00c8*/ 	.byte	0x03, 0x50
        /*00ca*/ 	.short	0x0000


	//----- nvinfo : EIATTR_MAXREG_COUNT
	.align		4
        /*00cc*/ 	.byte	0x03, 0x1b
        /*00ce*/ 	.short	0x00ff


	//----- nvinfo : EIATTR_EXIT_INSTR_OFFSETS
	.align		4
        /*00d0*/ 	.byte	0x04, 0x1c
        /*00d2*/ 	.short	(.L_37 - .L_36)


	//   ....[0]....
.L_36:
        /*00d4*/ 	.word	0x00000560


	//   ....[1]....
        /*00d8*/ 	.word	0x00000580


	//----- nvinfo : EIATTR_REQNTID
	.align		4
.L_37:
        /*00dc*/ 	.byte	0x04, 0x10
        /*00de*/ 	.short	(.L_39 - .L_38)
.L_38:
        /*00e0*/ 	.word	0x00000080
        /*00e4*/ 	.word	0x00000001
        /*00e8*/ 	.word	0x00000001


	//----- nvinfo : EIATTR_CBANK_PARAM_SIZE
	.align		4
.L_39:
        /*00ec*/ 	.byte	0x03, 0x19
        /*00ee*/ 	.short	0x005c


	//----- nvinfo : EIATTR_PARAM_CBANK
	.align		4
        /*00f0*/ 	.byte	0x04, 0x0a
        /*00f2*/ 	.short	(.L_41 - .L_40)
	.align		4
.L_40:
        /*00f4*/ 	.word	index@(.nv.constant0.triton_poi_fused__native_batch_norm_legit_no_training_add_convolution_div_eq_masked_fill_native_batch_norm_backward_relu_sub_threshold_backward_10)
        /*00f8*/ 	.short	0x0210
        /*00fa*/ 	.short	0x005c


	//----- nvinfo : EIATTR_SW_WAR
	.align		4
.L_41:
        /*00fc*/ 	.byte	0x04, 0x36
        /*00fe*/ 	.short	(.L_43 - .L_42)
.L_42:
        /*0100*/ 	.word	0x00000008
.L_43:


//--------------------- .nv.callgraph             --------------------------
	.section	.nv.callgraph,"",@"SHT_CUDA_CALLGRAPH"
	.align	4
	.sectionentsize	8
	.align		4
        /*0000*/ 	.word	0x00000000
	.align		4
        /*0004*/ 	.word	0xffffffff
	.align		4
        /*0008*/ 	.word	0x00000000
	.align		4
        /*000c*/ 	.word	0xfffffffe
	.align		4
        /*0010*/ 	.word	0x00000000
	.align		4
        /*0014*/ 	.word	0xfffffffd
	.align		4
        /*0018*/ 	.word	0x00000000
	.align		4
        /*001c*/ 	.word	0xfffffffc


//--------------------- .nv.constant4             --------------------------
	.section	.nv.constant4,"a",@progbits
	.align	8
	.align		8
.nv.constant4:
        /*0000*/ 	.dword	_$_str
	.align		8
        /*0008*/ 	.dword	_$_str_$_2


//--------------------- .text.triton_poi_fused__native_batch_norm_legit_no_training_add_convolution_div_eq_masked_fill_native_batch_norm_backward_relu_sub_threshold_backward_10 --------------------------
	.section	.text.triton_poi_fused__native_batch_norm_legit_no_training_add_convolution_div_eq_masked_fill_native_batch_norm_backward_relu_sub_threshold_backward_10,"ax",@progbits
	.align	128
        .global         triton_poi_fused__native_batch_norm_legit_no_training_add_convolution_div_eq_masked_fill_native_batch_norm_backward_relu_sub_threshold_backward_10
        .type           triton_poi_fused__native_batch_norm_legit_no_training_add_convolution_div_eq_masked_fill_native_batch_norm_backward_relu_sub_threshold_backward_10,@function
        .size           triton_poi_fused__native_batch_norm_legit_no_training_add_convolution_div_eq_masked_fill_native_batch_norm_backward_relu_sub_threshold_backward_10,(.L_x_1 - triton_poi_fused__native_batch_norm_legit_no_training_add_convolution_div_eq_masked_fill_native_batch_norm_backward_relu_sub_threshold_backward_10)
        .other          triton_poi_fused__native_batch_norm_legit_no_training_add_convolution_div_eq_masked_fill_native_batch_norm_backward_relu_sub_threshold_backward_10,@"STO_CUDA_ENTRY STV_DEFAULT"
triton_poi_fused__native_batch_norm_legit_no_training_add_convolution_div_eq_masked_fill_native_batch_norm_backward_relu_sub_threshold_backward_10:
.text.triton_poi_fused__native_batch_norm_legit_no_training_add_convolution_div_eq_masked_fill_native_batch_norm_backward_relu_sub_threshold_backward_10:
[----:B------:R-:W0:Y:S01]  /*0000*/  LDC R1, c[0x0][0x28] ;  /* 0x00000a00ff017b82 */ /* 0x000e220000000800 */
[----:B------:R-:W1:Y:S07]  /*0010*/  S2R R0, SR_TID.X ;  /* 0x0000000000007919 */ /* 0x000e6e0000002100 */
[----:B------:R-:W2:Y:S01]  /*0020*/  LDC.64 R10, c[0x0][0x230] ;  /* 0x00008c00ff0a7b82 */ /* 0x000ea20000000a00 */
[----:B------:R-:W-:Y:S01]  /*0030*/  ULDC.64 UR4, c[0x0][0x208] ;  /* 0x0000820000047ab9 */ /* 0x000fe20000000a00 */
[----:B------:R-:W3:Y:S06]  /*0040*/  S2R R3, SR_CTAID.X ;  /* 0x0000000000037919 */ /* 0x000eec0000002500 */
[----:B------:R-:W4:Y:S08]  /*0050*/  LDC.64 R14, c[0x0][0x220] ;  /* 0x00008800ff0e7b82 */ /* 0x000f300000000a00 */
[----:B------:R-:W5:Y:S01]  /*0060*/  LDC.64 R12, c[0x0][0x218] ;  /* 0x00008600ff0c7b82 */ /* 0x000f620000000a00 */
[----:B------:R-:W-:-:S07]  /*0070*/  CS2R R6, SRZ ;  /* 0x0000000000067805 */ /* 0x000fce000001ff00 */
[----:B------:R-:W4:Y:S08]  /*0080*/  LDC.64 R16, c[0x0][0x228] ;  /* 0x00008a00ff107b82 */ /* 0x000f300000000a00 */
[----:B------:R-:W4:Y:S01]  /*0090*/  LDC.64 R18, c[0x0][0x238] ;  /* 0x00008e00ff127b82 */ /* 0x000f220000000a00 */
[----:B-1----:R-:W-:-:S07]  /*00a0*/  LOP3.LUT R0, R0, 0x7f, RZ, 0xc0, !PT ;  /* 0x0000007f00007812 */ /* 0x002fce00078ec0ff */
[----:B------:R-:W1:Y:S01]  /*00b0*/  LDC.64 R20, c[0x0][0x240] ;  /* 0x00009000ff147b82 */ /* 0x000e620000000a00 */
[----:B---3--:R-:W-:Y:S01]  /*00c0*/  SHF.R.S32.HI R5, RZ, 0x18, R3 ;  /* 0x00000018ff057819 */ /* 0x008fe20000011403 */
[----:B------:R-:W-:Y:S01]  /*00d0*/  IMAD R0, R3, 0x80, R0 ;  /* 0x0000008003007824 */ /* 0x000fe200078e0200 */
[----:B------:R-:W-:Y:S01]  /*00e0*/  HFMA2.MMA R9, -RZ, RZ, 0, 0 ;  /* 0x00000000ff097435 */ /* 0x000fe200000001ff */
[----:B------:R-:W-:Y:S01]  /*00f0*/  ULDC.64 UR6, c[0x0][0x248] ;  /* 0x0000920000067ab9 */ /* 0x000fe20000000a00 */
[----:B------:R-:W-:Y:S02]  /*0100*/  SGXT R5, R5, 0x1 ;  /* 0x000000010505781a */ /* 0x000fe40000000200 */
[----:B------:R-:W-:Y:S01]  /*0110*/  ISETP.GE.AND P0, PT, R0, 0x800, PT ;  /* 0x000008000000780c */ /* 0x000fe20003f06270 */
[----:B------:R-:W3:Y:S01]  /*0120*/  LDC.64 R2, c[0x0][0x210] ;  /* 0x00008400ff027b82 */ /* 0x000ee20000000a00 */
[----:B------:R-:W-:-:S04]  /*0130*/  LEA.HI R5, R5, R0, RZ, 0x9 ;  /* 0x0000000005057211 */ /* 0x000fc800078f48ff */
[----:B------:R-:W-:-:S05]  /*0140*/  LOP3.LUT R5, R5, 0xfffffe00, RZ, 0xc0, !PT ;  /* 0xfffffe0005057812 */ /* 0x000fca00078ec0ff */
[----:B------:R-:W-:Y:S01]  /*0150*/  IMAD.IADD R8, R0, 0x1, -R5 ;  /* 0x0000000100087824 */ /* 0x000fe200078e0a05 */
[----:B------:R-:W-:-:S03]  /*0160*/  CS2R R4, SRZ ;  /* 0x0000000000047805 */ /* 0x000fc6000001ff00 */
[----:B--2---:R-:W-:-:S05]  /*0170*/  IMAD.WIDE R10, R8, 0x4, R10 ;  /* 0x00000004080a7825 */ /* 0x004fca00078e020a */
[----:B------:R2:W2:Y:S01]  /*0180*/  @!P0 LDG.E.EL R4, desc[UR4][R10.64] ;  /* 0x000000040a048981 */ /* 0x0004a2000c2e1900 */
[----:B---3--:R-:W-:-:S05]  /*0190*/  IMAD.WIDE R2, R0, 0x4, R2 ;  /* 0x0000000400027825 */ /* 0x008fca00078e0202 */
[----:B------:R-:W3:Y:S01]  /*01a0*/  @!P0 LDG.E R5, desc[UR4][R2.64] ;  /* 0x0000000402058981 */ /* 0x000ee2000c1e1900 */
[----:B----4-:R-:W-:-:S04]  /*01b0*/  IMAD.WIDE R14, R8, 0x4, R14 ;  /* 0x00000004080e7825 */ /* 0x010fc800078e020e */
[----:B-----5:R-:W-:Y:S01]  /*01c0*/  IMAD.WIDE R12, R0, 0x4, R12 ;  /* 0x00000004000c7825 */ /* 0x020fe200078e020c */
[----:B------:R4:W5:Y:S04]  /*01d0*/  @!P0 LDG.E.EL R6, desc[UR4][R14.64] ;  /* 0x000000040e068981 */ /* 0x000968000c2e1900 */
[----:B------:R-:W5:Y:S01]  /*01e0*/  @!P0 LDG.E R7, desc[UR4][R12.64] ;  /* 0x000000040c078981 */ /* 0x000f62000c1e1900 */
[----:B0-----:R-:W-:-:S04]  /*01f0*/  IMAD.WIDE R16, R8, 0x4, R16 ;  /* 0x0000000408107825 */ /* 0x001fc800078e0210 */
[C---:B------:R-:W-:Y:S01]  /*0200*/  IMAD.WIDE R18, R8.reuse, 0x4, R18 ;  /* 0x0000000408127825 */ /* 0x040fe200078e0212 */
[----:B------:R-:W5:Y:S03]  /*0210*/  @!P0 LDG.E.EL R9, desc[UR4][R16.64] ;  /* 0x0000000410098981 */ /* 0x000f66000c2e1900 */
[----:B-1----:R-:W-:Y:S01]  /*0220*/  IMAD.WIDE R20, R8, 0x4, R20 ;  /* 0x0000000408147825 */ /* 0x002fe200078e0214 */
[----:B------:R-:W-:-:S03]  /*0230*/  MOV R8, RZ ;  /* 0x000000ff00087202 */ /* 0x000fc60000000f00 */
[----:B--2---:R-:W-:-:S03]  /*0240*/  IMAD.MOV.U32 R11, RZ, RZ, RZ ;  /* 0x000000ffff0b7224 */ /* 0x004fc600078e00ff */
[----:B------:R-:W2:Y:S04]  /*0250*/  @!P0 LDG.E.EL R8, desc[UR4][R20.64] ;  /* 0x0000000414088981 */ /* 0x000ea8000c2e1900 */
[----:B------:R-:W2:Y:S01]  /*0260*/  @!P0 LDG.E.EL R11, desc[UR4][R18.64] ;  /* 0x00000004120b8981 */ /* 0x000ea2000c2e1900 */
[----:B----4-:R-:W-:Y:S02]  /*0270*/  IMAD.MOV.U32 R15, RZ, RZ, 0x3e800000 ;  /* 0x3e800000ff0f7424 */ /* 0x010fe400078e00ff */
[----:B------:R-:W-:-:S06]  /*0280*/  FADD R10, R4, 9.9999997473787516356e-06 ;  /* 0x3727c5ac040a7421 */ /* 0x000fcc0000000000 */
[----:B------:R-:W0:Y:S01]  /*0290*/  MUFU.SQRT R10, R10 ;  /* 0x0000000a000a7308 */ /* 0x000e220000002000 */
[----:B---3--:R-:W-:-:S04]  /*02a0*/  FSETP.NEU.AND P1, PT, R5, RZ, PT ;  /* 0x000000ff0500720b */ /* 0x008fc80003f2d000 */
[----:B------:R-:W-:-:S04]  /*02b0*/  FSEL R5, R5, 1, P1 ;  /* 0x3f80000005057808 */ /* 0x000fc80000800000 */
[C---:B------:R-:W-:Y:S01]  /*02c0*/  FSETP.GEU.AND P4, PT, |R5|.reuse, 1.175494350822287508e-38, PT ;  /* 0x008000000500780b */ /* 0x040fe20003f8e200 */
[C---:B------:R-:W-:Y:S01]  /*02d0*/  FMUL R4, R5.reuse, 0.25 ;  /* 0x3e80000005047820 */ /* 0x040fe20000400000 */
[----:B------:R-:W-:Y:S02]  /*02e0*/  FSETP.GT.AND P2, PT, |R5|, 8.50705917302346158658e+37, PT ;  /* 0x7e8000000500780b */ /* 0x000fe40003f44200 */
[----:B0-----:R-:W-:Y:S02]  /*02f0*/  FSETP.GT.AND P3, PT, R10, 8.50705917302346158658e+37, PT ;  /* 0x7e8000000a00780b */ /* 0x001fe40003f64000 */
[----:B------:R-:W-:Y:S02]  /*0300*/  FSEL R4, R4, R5, P2 ;  /* 0x0000000504047208 */ /* 0x000fe40001000000 */
[----:B------:R-:W-:Y:S01]  /*0310*/  FSETP.GEU.AND P5, PT, R10, 1.175494350822287508e-38, PT ;  /* 0x008000000a00780b */ /* 0x000fe20003fae000 */
[----:B-----5:R-:W-:-:S04]  /*0320*/  FADD R7, R6, R7 ;  /* 0x0000000706077221 */ /* 0x020fc80000000000 */
[----:B------:R-:W-:Y:S01]  /*0330*/  @!P4 FMUL R4, R4, 16777216 ;  /* 0x4b8000000404c820 */ /* 0x000fe20000400000 */
[----:B------:R-:W-:-:S03]  /*0340*/  FADD R7, R7, -R6 ;  /* 0x8000000607077221 */ /* 0x000fc60000000000 */
[----:B------:R-:W0:Y:S01]  /*0350*/  MUFU.RCP R13, R4 ;  /* 0x00000004000d7308 */ /* 0x000e220000001000 */
[----:B------:R-:W-:Y:S01]  /*0360*/  @P3 FMUL R10, R10, 0.25 ;  /* 0x3e8000000a0a3820 */ /* 0x000fe20000400000 */
[----:B------:R-:W-:-:S03]  /*0370*/  @P2 FMUL R7, R7, 0.25 ;  /* 0x3e80000007072820 */ /* 0x000fc60000400000 */
[----:B------:R-:W-:Y:S01]  /*0380*/  @!P5 FMUL R10, R10, 16777216 ;  /* 0x4b8000000a0ad820 */ /* 0x000fe20000400000 */
[----:B------:R-:W-:-:S05]  /*0390*/  @!P4 FMUL R7, R7, 16777216 ;  /* 0x4b8000000707c820 */ /* 0x000fca0000400000 */
[----:B------:R-:W1:Y:S01]  /*03a0*/  MUFU.RCP R10, R10 ;  /* 0x0000000a000a7308 */ /* 0x000e620000001000 */
[----:B------:R-:W-:Y:S01]  /*03b0*/  FSEL R15, R15, 1, P3 ;  /* 0x3f8000000f0f7808 */ /* 0x000fe20001800000 */
[----:B0-----:R-:W-:Y:S02]  /*03c0*/  FFMA R14, R13, R7, R6 ;  /* 0x000000070d0e7223 */ /* 0x001fe40000000006 */
[----:B------:R-:W0:Y:S02]  /*03d0*/  LDC.64 R12, c[0x0][0x250] ;  /* 0x00009400ff0c7b82 */ /* 0x000e240000000a00 */
[----:B------:R-:W-:Y:S01]  /*03e0*/  @!P5 FMUL R15, R15, 16777216 ;  /* 0x4b8000000f0fd820 */ /* 0x000fe20000400000 */
[----:B------:R-:W-:-:S05]  /*03f0*/  FSEL R14, R14, RZ, P1 ;  /* 0x000000ff0e0e7208 */ /* 0x000fca0000800000 */
[----:B------:R-:W3:Y:S01]  /*0400*/  LDC.64 R6, c[0x0][0x258] ;  /* 0x00009600ff067b82 */ /* 0x000ee20000000a00 */
[----:B-1----:R-:W-:Y:S01]  /*0410*/  FMUL R15, R10, R15 ;  /* 0x0000000f0a0f7220 */ /* 0x002fe20000400000 */
[----:B------:R-:W-:-:S04]  /*0420*/  FADD R4, R14, -R9 ;  /* 0x800000090e047221 */ /* 0x000fc80000000000 */
[----:B------:R-:W-:Y:S01]  /*0430*/  FMUL R9, R4, R15 ;  /* 0x0000000f04097220 */ /* 0x000fe20000400000 */
[----:B------:R-:W-:-:S03]  /*0440*/  SHF.R.S32.HI R10, RZ, 0x1f, R0 ;  /* 0x0000001fff0a7819 */ /* 0x000fc60000011400 */
[----:B--2---:R-:W-:Y:S01]  /*0450*/  FFMA R8, R9, R11, R8 ;  /* 0x0000000b09087223 */ /* 0x004fe20000000008 */
[----:B------:R-:W-:Y:S02]  /*0460*/  IADD3 R14, P2, R0, UR6, RZ ;  /* 0x00000006000e7c10 */ /* 0x000fe4000ff5e0ff */
[----:B------:R-:W-:Y:S02]  /*0470*/  SEL R17, RZ, 0x1, P1 ;  /* 0x00000001ff117807 */ /* 0x000fe40000800000 */
[----:B------:R-:W-:Y:S02]  /*0480*/  FSETP.GEU.AND P1, PT, R8, RZ, PT ;  /* 0x000000ff0800720b */ /* 0x000fe40003f2e000 */
[----:B------:R-:W-:Y:S01]  /*0490*/  IADD3.X R15, R10, UR7, RZ, P2, !PT ;  /* 0x000000070a0f7c10 */ /* 0x000fe200097fe4ff */
[----:B------:R-:W-:Y:S01]  /*04a0*/  ULDC.64 UR6, c[0x0][0x260] ;  /* 0x0000980000067ab9 */ /* 0x000fe20000000a00 */
[----:B0-----:R-:W-:Y:S01]  /*04b0*/  IMAD.WIDE R12, R0, 0x4, R12 ;  /* 0x00000004000c7825 */ /* 0x001fe200078e020c */
[----:B------:R-:W-:-:S02]  /*04c0*/  FSEL R11, R8, RZ, P1 ;  /* 0x000000ff080b7208 */ /* 0x000fc40000800000 */
[----:B------:R-:W-:Y:S01]  /*04d0*/  IADD3 R8, P1, R0, UR6, RZ ;  /* 0x0000000600087c10 */ /* 0x000fe2000ff3e0ff */
[----:B---3--:R-:W-:Y:S01]  /*04e0*/  IMAD.WIDE R6, R0, 0x4, R6 ;  /* 0x0000000400067825 */ /* 0x008fe200078e0206 */
[----:B------:R0:W-:Y:S01]  /*04f0*/  @!P0 STG.E.U8 desc[UR4][R14.64], R17 ;  /* 0x000000110e008986 */ /* 0x0001e2000c101104 */
[----:B------:R-:W-:-:S03]  /*0500*/  FSETP.GTU.AND P2, PT, R11, RZ, PT ;  /* 0x000000ff0b00720b */ /* 0x000fc60003f4c000 */
[----:B------:R1:W-:Y:S01]  /*0510*/  @!P0 STG.E desc[UR4][R2.64], R5 ;  /* 0x0000000502008986 */ /* 0x0003e2000c101904 */
[----:B------:R-:W-:-:S03]  /*0520*/  IADD3.X R9, R10, UR7, RZ, P1, !PT ;  /* 0x000000070a097c10 */ /* 0x000fc60008ffe4ff */
[----:B------:R1:W-:Y:S04]  /*0530*/  @!P0 STG.E desc[UR4][R12.64], R11 ;  /* 0x0000000b0c008986 */ /* 0x0003e8000c101904 */
[----:B------:R1:W-:Y:S01]  /*0540*/  @!P0 STG.E desc[UR4][R6.64], R4 ;  /* 0x0000000406008986 */ /* 0x0003e2000c101904 */
[----:B0-----:R-:W-:Y:S01]  /*0550*/  SEL R15, RZ, 0x1, P2 ;  /* 0x00000001ff0f7807 */ /* 0x001fe20001000000 */
[----:B------:R-:W-:Y:S06]  /*0560*/  @P0 EXIT ;  /* 0x000000000000094d */ /* 0x000fec0003800000 */
[----:B------:R-:W-:Y:S01]  /*0570*/  STG.E.U8 desc[UR4][R8.64], R15 ;  /* 0x0000000f08007986 */ /* 0x000fe2000c101104 */
[----:B------:R-:W-:Y:S05]  /*0580*/  EXIT ;  /* 0x000000000000794d */ /* 0x000fea0003800000 */
.L_x_0:
[----:B------:R-:W-:-:S00]  /*0590*/  BRA `(.L_x_0) ;  /* 0xfffffffc00fc7947 */ /* 0x000fc0000383ffff */
[----:B------:R-:W-:-:S00]  /*05a0*/  NOP ;  /* 0x0000000000007918 */ /* 0x000fc00000000000 */
        /* <DEDUP_REMOVED lines=13> */
.L_x_1:


//--------------------- .nv.global.init           --------------------------
	.section	.nv.global.init,"aw",@progbits
.nv.global.init:
	.type		_$_str,@object
	.size		_$_str,(_$_str_$_2 - _$_str)
_$_str:
        /*0000*/ 	.byte	0x5f, 0x5f, 0x43, 0x55, 0x44, 0x41, 0x5f, 0x46, 0x54, 0x5a, 0x00
	.type		_$_str_$_2,@object
	.size		_$_str_$_2,(.L_1 - _$_str_$_2)
_$_str_$_2:
        /*000b*/ 	.byte	0x5f, 0x5f, 0x43, 0x55, 0x44, 0x41, 0x5f, 0x50, 0x52, 0x45, 0x43, 0x5f, 0x53, 0x51, 0x52, 0x54
        /*001b*/ 	.byte	0x00
.L_1:


//--------------------- .nv.constant0.triton_poi_fused__native_batch_norm_legit_no_training_add_convolution_div_eq_masked_fill_native_batch_norm_backward_relu_sub_threshold_backward_10 --------------------------
	.section	.nv.constant0.triton_poi_fused__native_batch_norm_legit_no_training_add_convolution_div_eq_masked_fill_native_batch_norm_backward_relu_sub_threshold_backward_10,"a",@progbits
	.sectionflags	@""
	.align	4
.nv.constant0.triton_poi_fused__native_batch_norm_legit_no_training_add_convolution_div_eq_masked_fill_native_batch_norm_backward_relu_sub_threshold_backward_10:
	.zero		620
